	.headerflags	@"EF_CUDA_TEXMODE_UNIFIED EF_CUDA_64BIT_ADDRESS EF_CUDA_ACCELERATORS EF_CUDA_SM90 EF_CUDA_VIRTUAL_SM(EF_CUDA_SM90)"
	.elftype	@"ET_EXEC"


//--------------------- .nv.info                  --------------------------
	.section	.nv.info,"",@"SHT_CUDA_INFO"
	.align	4


	//----- nvinfo : EIATTR_REGCOUNT
	.align		4
        /*0000*/ 	.byte	0x04, 0x2f
        /*0002*/ 	.short	(.L_3 - .L_2)
	.align		4
.L_2:
        /*0004*/ 	.word	index@(triton_poi_fused__native_batch_norm_legit_no_training_40)
        /*0008*/ 	.word	0x00000012


	//----- nvinfo : EIATTR_MIN_STACK_SIZE
	.align		4
.L_3:
        /*000c*/ 	.byte	0x04, 0x12
        /*000e*/ 	.short	(.L_5 - .L_4)
	.align		4
.L_4:
        /*0010*/ 	.word	index@(triton_poi_fused__native_batch_norm_legit_no_training_40)
        /*0014*/ 	.word	0x00000000


	//----- nvinfo : EIATTR_FRAME_SIZE
	.align		4
.L_5:
        /*0018*/ 	.byte	0x04, 0x11
        /*001a*/ 	.short	(.L_7 - .L_6)
	.align		4
.L_6:
        /*001c*/ 	.word	index@(triton_poi_fused__native_batch_norm_legit_no_training_40)
        /*0020*/ 	.word	0x00000000


	//----- nvinfo : EIATTR_MIN_STACK_SIZE
	.align		4
.L_7:
        /*0024*/ 	.byte	0x04, 0x12
        /*0026*/ 	.short	(.L_9 - .L_8)
	.align		4
.L_8:
        /*0028*/ 	.word	index@(triton_poi_fused__native_batch_norm_legit_no_training_40)
        /*002c*/ 	.word	0x00000000
.L_9:


//--------------------- .nv.info.triton_poi_fused__native_batch_norm_legit_no_training_40 --------------------------
	.section	.nv.info.triton_poi_fused__native_batch_norm_legit_no_training_40,"",@"SHT_CUDA_INFO"
	.sectionflags	@""
	.align	4


	//----- nvinfo : EIATTR_CUDA_API_VERSION
	.align		4
        /*0000*/ 	.byte	0x04, 0x37
        /*0002*/ 	.short	(.L_11 - .L_10)
.L_10:
        /*0004*/ 	.word	0x0000007c


	//----- nvinfo : EIATTR_KPARAM_INFO
	.align		4
.L_11:
        /*0008*/ 	.byte	0x04, 0x17
        /*000a*/ 	.short	(.L_13 - .L_12)
.L_12:
        /*000c*/ 	.word	0x00000000
        /*0010*/ 	.short	0x0006
        /*0012*/ 	.short	0x0030
        /*0014*/ 	.byte	0x00, 0xf0, 0x11, 0x00


	//----- nvinfo : EIATTR_KPARAM_INFO
	.align		4
.L_13:
        /*0018*/ 	.byte	0x04, 0x17
        /*001a*/ 	.short	(.L_15 - .L_14)
.L_14:
        /*001c*/ 	.word	0x00000000
        /*0020*/ 	.short	0x0005
        /*0022*/ 	.short	0x0028
        /*0024*/ 	.byte	0x00, 0xf4, 0x21, 0x00


	//----- nvinfo : EIATTR_KPARAM_INFO
	.align		4
.L_15:
        /*0028*/ 	.byte	0x04, 0x17
        /*002a*/ 	.short	(.L_17 - .L_16)
.L_16:
        /*002c*/ 	.word	0x00000000
        /*0030*/ 	.short	0x0004
        /*0032*/ 	.short	0x0020
        /*0034*/ 	.byte	0x00, 0xf4, 0x21, 0x00


	//----- nvinfo : EIATTR_KPARAM_INFO
	.align		4
.L_17:
        /*0038*/ 	.byte	0x04, 0x17
        /*003a*/ 	.short	(.L_19 - .L_18)
.L_18:
        /*003c*/ 	.word	0x00000000
        /*0040*/ 	.short	0x0003
        /*0042*/ 	.short	0x0018
        /*0044*/ 	.byte	0x00, 0xf4, 0x21, 0x00


	//----- nvinfo : EIATTR_KPARAM_INFO
	.align		4
.L_19:
        /*0048*/ 	.byte	0x04, 0x17
        /*004a*/ 	.short	(.L_21 - .L_20)
.L_20:
        /*004c*/ 	.word	0x00000000
        /*0050*/ 	.short	0x0002
        /*0052*/ 	.short	0x0010
        /*0054*/ 	.byte	0x00, 0xf4, 0x21, 0x00


	//----- nvinfo : EIATTR_KPARAM_INFO
	.align		4
.L_21:
        /*0058*/ 	.byte	0x04, 0x17
        /*005a*/ 	.short	(.L_23 - .L_22)
.L_22:
        /*005c*/ 	.word	0x00000000
        /*0060*/ 	.short	0x0001
        /*0062*/ 	.short	0x0008
        /*0064*/ 	.byte	0x00, 0xf4, 0x21, 0x00


	//----- nvinfo : EIATTR_KPARAM_INFO
	.align		4
.L_23:
        /*0068*/ 	.byte	0x04, 0x17
        /*006a*/ 	.short	(.L_25 - .L_24)
.L_24:
        /*006c*/ 	.word	0x00000000
        /*0070*/ 	.short	0x0000
        /*0072*/ 	.short	0x0000
        /*0074*/ 	.byte	0x00, 0xf4, 0x21, 0x00


	//----- nvinfo : EIATTR_SPARSE_MMA_MASK
	.align		4
.L_25:
        /*0078*/ 	.byte	0x03, 0x50
        /*007a*/ 	.short	0x0000


	//----- nvinfo : EIATTR_MAXREG_COUNT
	.align		4
        /*007c*/ 	.byte	0x03, 0x1b
        /*007e*/ 	.short	0x00ff


	//----- nvinfo : EIATTR_EXIT_INSTR_OFFSETS
	.align		4
        /*0080*/ 	.byte	0x04, 0x1c
        /*0082*/ 	.short	(.L_27 - .L_26)


	//   ....[0]....
.L_26:
        /*0084*/ 	.word	0x00000310


	//   ....[1]....
        /*0088*/ 	.word	0x00000330


	//----- nvinfo : EIATTR_REQNTID
	.align		4
.L_27:
        /*008c*/ 	.byte	0x04, 0x10
        /*008e*/ 	.short	(.L_29 - .L_28)
.L_28:
        /*0090*/ 	.word	0x00000080
        /*0094*/ 	.word	0x00000001
        /*0098*/ 	.word	0x00000001


	//----- nvinfo : EIATTR_CBANK_PARAM_SIZE
	.align		4
.L_29:
        /*009c*/ 	.byte	0x03, 0x19
        /*009e*/ 	.short	0x0034


	//----- nvinfo : EIATTR_PARAM_CBANK
	.align		4
        /*00a0*/ 	.byte	0x04, 0x0a
        /*00a2*/ 	.short	(.L_31 - .L_30)
	.align		4
.L_30:
        /*00a4*/ 	.word	index@(.nv.constant0.triton_poi_fused__native_batch_norm_legit_no_training_40)
        /*00a8*/ 	.short	0x0210
        /*00aa*/ 	.short	0x0034


	//----- nvinfo : EIATTR_SW_WAR
	.align		4
.L_31:
        /*00ac*/ 	.byte	0x04, 0x36
        /*00ae*/ 	.short	(.L_33 - .L_32)
.L_32:
        /*00b0*/ 	.word	0x00000008
.L_33:


//--------------------- .nv.callgraph             --------------------------
	.section	.nv.callgraph,"",@"SHT_CUDA_CALLGRAPH"
	.align	4
	.sectionentsize	8
	.align		4
        /*0000*/ 	.word	0x00000000
	.align		4
        /*0004*/ 	.word	0xffffffff
	.align		4
        /*0008*/ 	.word	0x00000000
	.align		4
        /*000c*/ 	.word	0xfffffffe
	.align		4
        /*0010*/ 	.word	0x00000000
	.align		4
        /*0014*/ 	.word	0xfffffffd
	.align		4
        /*0018*/ 	.word	0x00000000
	.align		4
        /*001c*/ 	.word	0xfffffffc


//--------------------- .nv.constant4             --------------------------
	.section	.nv.constant4,"a",@progbits
	.align	8
	.align		8
.nv.constant4:
        /*0000*/ 	.dword	_$_str
	.align		8
        /*0008*/ 	.dword	_$_str_$_2


//--------------------- .text.triton_poi_fused__native_batch_norm_legit_no_training_40 --------------------------
	.section	.text.triton_poi_fused__native_batch_norm_legit_no_training_40,"ax",@progbits
	.align	128
        .global         triton_poi_fused__native_batch_norm_legit_no_training_40
        .type           triton_poi_fused__native_batch_norm_legit_no_training_40,@function
        .size           triton_poi_fused__native_batch_norm_legit_no_training_40,(.L_x_1 - triton_poi_fused__native_batch_norm_legit_no_training_40)
        .other          triton_poi_fused__native_batch_norm_legit_no_training_40,@"STO_CUDA_ENTRY STV_DEFAULT"
triton_poi_fused__native_batch_norm_legit_no_training_40:
.text.triton_poi_fused__native_batch_norm_legit_no_training_40:
[----:B------:R-:W0:Y:S01]  /*0000*/  LDC R1, c[0x0][0x28] ;  /* 0x00000a00ff017b82 */ /* 0x000e220000000800 */
[----:B------:R-:W1:Y:S07]  /*0010*/  S2R R0, SR_TID.X ;  /* 0x0000000000007919 */ /* 0x000e6e0000002100 */
[----:B------:R-:W2:Y:S01]  /*0020*/  LDC.64 R8, c[0x0][0x220] ;  /* 0x00008800ff087b82 */ /* 0x000ea20000000a00 */
[----:B------:R-:W-:Y:S01]  /*0030*/  HFMA2.MMA R14, -RZ, RZ, 0, 0 ;  /* 0x00000000ff0e7435 */ /* 0x000fe200000001ff */
[----:B------:R-:W-:Y:S01]  /*0040*/  ULDC.64 UR4, c[0x0][0x208] ;  /* 0x0000820000047ab9 */ /* 0x000fe20000000a00 */
[----:B------:R-:W3:Y:S05]  /*0050*/  S2R R3, SR_CTAID.X ;  /* 0x0000000000037919 */ /* 0x000eea0000002500 */
[----:B------:R-:W4:Y:S08]  /*0060*/  LDC.64 R6, c[0x0][0x218] ;  /* 0x00008600ff067b82 */ /* 0x000f300000000a00 */
[----:B------:R-:W5:Y:S08]  /*0070*/  LDC.64 R10, c[0x0][0x228] ;  /* 0x00008a00ff0a7b82 */ /* 0x000f700000000a00 */
[----:B------:R-:W4:Y:S01]  /*0080*/  LDC.64 R12, c[0x0][0x230] ;  /* 0x00008c00ff0c7b82 */ /* 0x000f220000000a00 */
[----:B-1----:R-:W-:-:S02]  /*0090*/  LOP3.LUT R0, R0, 0x7f, RZ, 0xc0, !PT ;  /* 0x0000007f00007812 */ /* 0x002fc400078ec0ff */
[----:B---3--:R-:W-:Y:S02]  /*00a0*/  SHF.R.S32.HI R2, RZ, 0x18, R3 ;  /* 0x00000018ff027819 */ /* 0x008fe40000011403 */
[----:B------:R-:W-:Y:S02]  /*00b0*/  LEA R0, R3, R0, 0x7 ;  /* 0x0000000003007211 */ /* 0x000fe400078e38ff */
[----:B------:R-:W-:Y:S02]  /*00c0*/  SGXT R3, R2, 0x1 ;  /* 0x000000010203781a */ /* 0x000fe40000000200 */
[----:B------:R-:W-:Y:S02]  /*00d0*/  ISETP.GE.AND P2, PT, R0, 0x480, PT ;  /* 0x000004800000780c */ /* 0x000fe40003f46270 */
[----:B------:R-:W-:-:S04]  /*00e0*/  LEA.HI R3, R3, R0, RZ, 0x2 ;  /* 0x0000000003037211 */ /* 0x000fc800078f10ff */
[----:B------:R-:W-:-:S05]  /*00f0*/  SHF.R.S32.HI R3, RZ, 0x2, R3 ;  /* 0x00000002ff037819 */ /* 0x000fca0000011403 */
[----:B------:R-:W-:-:S05]  /*0100*/  IMAD.HI R2, R3, 0x38e38e39, RZ ;  /* 0x38e38e3903027827 */ /* 0x000fca00078e02ff */
[----:B------:R-:W-:-:S04]  /*0110*/  SHF.R.U32.HI R5, RZ, 0x1f, R2 ;  /* 0x0000001fff057819 */ /* 0x000fc80000011602 */
[----:B------:R-:W-:Y:S02]  /*0120*/  LEA.HI.SX32 R2, R2, R5, 0x1c ;  /* 0x0000000502027211 */ /* 0x000fe400078fe2ff */
[----:B------:R-:W1:Y:S03]  /*0130*/  LDC.64 R4, c[0x0][0x210] ;  /* 0x00008400ff047b82 */ /* 0x000e660000000a00 */
[----:B------:R-:W-:-:S04]  /*0140*/  IMAD R15, R2, -0x48, R3 ;  /* 0xffffffb8020f7824 */ /* 0x000fc800078e0203 */
[----:B--2---:R-:W-:-:S05]  /*0150*/  IMAD.WIDE R8, R15, 0x4, R8 ;  /* 0x000000040f087825 */ /* 0x004fca00078e0208 */
[----:B------:R5:W2:Y:S01]  /*0160*/  @!P2 LDG.E.EL R14, desc[UR4][R8.64] ;  /* 0x00000004080ea981 */ /* 0x000aa2000c2e1900 */
[----:B------:R-:W-:Y:S01]  /*0170*/  CS2R R2, SRZ ;  /* 0x0000000000027805 */ /* 0x000fe2000001ff00 */
[----:B----4-:R-:W-:-:S05]  /*0180*/  IMAD.WIDE R6, R15, 0x4, R6 ;  /* 0x000000040f067825 */ /* 0x010fca00078e0206 */
[----:B------:R-:W3:Y:S01]  /*0190*/  @!P2 LDG.E.EL R3, desc[UR4][R6.64] ;  /* 0x000000040603a981 */ /* 0x000ee2000c2e1900 */
[----:B-1----:R-:W-:-:S04]  /*01a0*/  IMAD.WIDE R4, R0, 0x4, R4 ;  /* 0x0000000400047825 */ /* 0x002fc800078e0204 */
[C---:B-----5:R-:W-:Y:S01]  /*01b0*/  IMAD.WIDE R8, R15.reuse, 0x4, R10 ;  /* 0x000000040f087825 */ /* 0x060fe200078e020a */
[----:B------:R1:W3:Y:S03]  /*01c0*/  @!P2 LDG.E R2, desc[UR4][R4.64] ;  /* 0x000000040402a981 */ /* 0x0002e6000c1e1900 */
[----:B0-----:R-:W-:Y:S01]  /*01d0*/  IMAD.WIDE R10, R15, 0x4, R12 ;  /* 0x000000040f0a7825 */ /* 0x001fe200078e020c */
[----:B------:R-:W-:-:S06]  /*01e0*/  CS2R R12, SRZ ;  /* 0x00000000000c7805 */ /* 0x000fcc000001ff00 */
[----:B------:R-:W4:Y:S01]  /*01f0*/  @!P2 LDG.E.EL R12, desc[UR4][R8.64] ;  /* 0x00000004080ca981 */ /* 0x000f22000c2e1900 */
[----:B-1----:R-:W0:Y:S03]  /*0200*/  LDC.64 R4, c[0x0][0x238] ;  /* 0x00008e00ff047b82 */ /* 0x002e260000000a00 */
[----:B------:R-:W4:Y:S01]  /*0210*/  @!P2 LDG.E.EL R13, desc[UR4][R10.64] ;  /* 0x000000040a0da981 */ /* 0x000f22000c2e1900 */
[----:B------:R-:W-:Y:S01]  /*0220*/  MOV R6, 0x3e800000 ;  /* 0x3e80000000067802 */ /* 0x000fe20000000f00 */
[----:B--2---:R-:W-:-:S04]  /*0230*/  FADD R14, R14, 9.9999997473787516356e-06 ;  /* 0x3727c5ac0e0e7421 */ /* 0x004fc80000000000 */
[----:B------:R-:W1:Y:S02]  /*0240*/  MUFU.SQRT R15, R14 ;  /* 0x0000000e000f7308 */ /* 0x000e640000002000 */
[C---:B-1----:R-:W-:Y:S02]  /*0250*/  FSETP.GT.AND P0, PT, R15.reuse, 8.50705917302346158658e+37, PT ;  /* 0x7e8000000f00780b */ /* 0x042fe40003f04000 */
[----:B------:R-:W-:-:S11]  /*0260*/  FSETP.GEU.AND P1, PT, R15, 1.175494350822287508e-38, PT ;  /* 0x008000000f00780b */ /* 0x000fd60003f2e000 */
[----:B------:R-:W-:-:S04]  /*0270*/  @P0 FMUL R15, R15, 0.25 ;  /* 0x3e8000000f0f0820 */ /* 0x000fc80000400000 */
[----:B------:R-:W-:-:S06]  /*0280*/  @!P1 FMUL R15, R15, 16777216 ;  /* 0x4b8000000f0f9820 */ /* 0x000fcc0000400000 */
[----:B------:R-:W1:Y:S01]  /*0290*/  MUFU.RCP R15, R15 ;  /* 0x0000000f000f7308 */ /* 0x000e620000001000 */
[----:B------:R-:W-:Y:S01]  /*02a0*/  FSEL R6, R6, 1, P0 ;  /* 0x3f80000006067808 */ /* 0x000fe20000000000 */
[----:B---3--:R-:W-:-:S04]  /*02b0*/  FADD R2, -R3, R2 ;  /* 0x0000000203027221 */ /* 0x008fc80000000100 */
[----:B------:R-:W-:-:S04]  /*02c0*/  @!P1 FMUL R6, R6, 16777216 ;  /* 0x4b80000006069820 */ /* 0x000fc80000400000 */
[----:B-1----:R-:W-:-:S04]  /*02d0*/  FMUL R3, R15, R6 ;  /* 0x000000060f037220 */ /* 0x002fc80000400000 */
[----:B------:R-:W-:Y:S01]  /*02e0*/  FMUL R6, R2, R3 ;  /* 0x0000000302067220 */ /* 0x000fe20000400000 */
[----:B0-----:R-:W-:-:S04]  /*02f0*/  IMAD.WIDE R2, R0, 0x4, R4 ;  /* 0x0000000400027825 */ /* 0x001fc800078e0204 */
[----:B----4-:R-:W-:Y:S01]  /*0300*/  FFMA R13, R6, R12, R13 ;  /* 0x0000000c060d7223 */ /* 0x010fe2000000000d */
[----:B------:R-:W-:Y:S06]  /*0310*/  @P2 EXIT ;  /* 0x000000000000294d */ /* 0x000fec0003800000 */
[----:B------:R-:W-:Y:S01]  /*0320*/  STG.E desc[UR4][R2.64], R13 ;  /* 0x0000000d02007986 */ /* 0x000fe2000c101904 */
[----:B------:R-:W-:Y:S05]  /*0330*/  EXIT ;  /* 0x000000000000794d */ /* 0x000fea0003800000 */
.L_x_0:
[----:B------:R-:W-:-:S00]  /*0340*/  BRA `(.L_x_0) ;  /* 0xfffffffc00fc7947 */ /* 0x000fc0000383ffff */
[----:B------:R-:W-:-:S00]  /*0350*/  NOP ;  /* 0x0000000000007918 */ /* 0x000fc00000000000 */
        /* <DEDUP_REMOVED lines=10> */
.L_x_1:


//--------------------- .nv.global.init           --------------------------
	.section	.nv.global.init,"aw",@progbits
.nv.global.init:
	.type		_$_str,@object
	.size		_$_str,(_$_str_$_2 - _$_str)
_$_str:
        /*0000*/ 	.byte	0x5f, 0x5f, 0x43, 0x55, 0x44, 0x41, 0x5f, 0x46, 0x54, 0x5a, 0x00
	.type		_$_str_$_2,@object
	.size		_$_str_$_2,(.L_1 - _$_str_$_2)
_$_str_$_2:
        /*000b*/ 	.byte	0x5f, 0x5f, 0x43, 0x55, 0x44, 0x41, 0x5f, 0x50, 0x52, 0x45, 0x43, 0x5f, 0x53, 0x51, 0x52, 0x54
        /*001b*/ 	.byte	0x00
.L_1:


//--------------------- .nv.constant0.triton_poi_fused__native_batch_norm_legit_no_training_40 --------------------------
	.section	.nv.constant0.triton_poi_fused__native_batch_norm_legit_no_training_40,"a",@progbits
	.sectionflags	@""
	.align	4
.nv.constant0.triton_poi_fused__native_batch_norm_legit_no_training_40:
	.zero		580
